//
// Generated by NVIDIA NVVM Compiler
//
// Compiler Build ID: CL-36424714
// Cuda compilation tools, release 13.0, V13.0.88
// Based on NVVM 20.0.0
//

.version 9.0
.target sm_100
.address_size 64

	// .globl	_Z6MatMulPKfS0_Pf

.visible .entry _Z6MatMulPKfS0_Pf(
	.param .u64 .ptr .align 1 _Z6MatMulPKfS0_Pf_param_0,
	.param .u64 .ptr .align 1 _Z6MatMulPKfS0_Pf_param_1,
	.param .u64 .ptr .align 1 _Z6MatMulPKfS0_Pf_param_2
)
{
	.reg .pred 	%p<2>;
	.reg .b32 	%r<17>;
	.reg .b32 	%f<52>;
	.reg .b64 	%rd<20>;

	ld.param.u64 	%rd6, [_Z6MatMulPKfS0_Pf_param_0];
	ld.param.u64 	%rd7, [_Z6MatMulPKfS0_Pf_param_1];
	ld.param.u64 	%rd5, [_Z6MatMulPKfS0_Pf_param_2];
	cvta.to.global.u64 	%rd8, %rd7;
	cvta.to.global.u64 	%rd9, %rd6;
	mov.u32 	%r8, %ctaid.y;
	mov.u32 	%r9, %ntid.y;
	mov.u32 	%r10, %tid.y;
	mad.lo.s32 	%r1, %r8, %r9, %r10;
	mov.u32 	%r11, %ctaid.x;
	mov.u32 	%r12, %ntid.x;
	mov.u32 	%r13, %tid.x;
	mad.lo.s32 	%r2, %r11, %r12, %r13;
	mul.wide.u32 	%rd10, %r9, %r8;
	cvt.u64.u32 	%rd11, %r10;
	add.s64 	%rd12, %rd10, %rd11;
	mad.lo.s64 	%rd13, %rd12, 32000, %rd9;
	add.s64 	%rd19, %rd13, 32;
	add.s64 	%rd2, %rd8, 256000;
	mov.f32 	%f51, 0f00000000;
	mov.b32 	%r16, 0;
	mov.u32 	%r15, %r2;
$L__BB0_1:
	mul.wide.s32 	%rd14, %r15, 4;
	add.s64 	%rd15, %rd2, %rd14;
	ld.global.f32 	%f4, [%rd19+-32];
	ld.global.f32 	%f5, [%rd15+-256000];
	fma.rn.f32 	%f6, %f4, %f5, %f51;
	ld.global.f32 	%f7, [%rd19+-28];
	ld.global.f32 	%f8, [%rd15+-224000];
	fma.rn.f32 	%f9, %f7, %f8, %f6;
	ld.global.f32 	%f10, [%rd19+-24];
	ld.global.f32 	%f11, [%rd15+-192000];
	fma.rn.f32 	%f12, %f10, %f11, %f9;
	ld.global.f32 	%f13, [%rd19+-20];
	ld.global.f32 	%f14, [%rd15+-160000];
	fma.rn.f32 	%f15, %f13, %f14, %f12;
	ld.global.f32 	%f16, [%rd19+-16];
	ld.global.f32 	%f17, [%rd15+-128000];
	fma.rn.f32 	%f18, %f16, %f17, %f15;
	ld.global.f32 	%f19, [%rd19+-12];
	ld.global.f32 	%f20, [%rd15+-96000];
	fma.rn.f32 	%f21, %f19, %f20, %f18;
	ld.global.f32 	%f22, [%rd19+-8];
	ld.global.f32 	%f23, [%rd15+-64000];
	fma.rn.f32 	%f24, %f22, %f23, %f21;
	ld.global.f32 	%f25, [%rd19+-4];
	ld.global.f32 	%f26, [%rd15+-32000];
	fma.rn.f32 	%f27, %f25, %f26, %f24;
	ld.global.f32 	%f28, [%rd19];
	ld.global.f32 	%f29, [%rd15];
	fma.rn.f32 	%f30, %f28, %f29, %f27;
	ld.global.f32 	%f31, [%rd19+4];
	ld.global.f32 	%f32, [%rd15+32000];
	fma.rn.f32 	%f33, %f31, %f32, %f30;
	ld.global.f32 	%f34, [%rd19+8];
	ld.global.f32 	%f35, [%rd15+64000];
	fma.rn.f32 	%f36, %f34, %f35, %f33;
	ld.global.f32 	%f37, [%rd19+12];
	ld.global.f32 	%f38, [%rd15+96000];
	fma.rn.f32 	%f39, %f37, %f38, %f36;
	ld.global.f32 	%f40, [%rd19+16];
	ld.global.f32 	%f41, [%rd15+128000];
	fma.rn.f32 	%f42, %f40, %f41, %f39;
	ld.global.f32 	%f43, [%rd19+20];
	ld.global.f32 	%f44, [%rd15+160000];
	fma.rn.f32 	%f45, %f43, %f44, %f42;
	ld.global.f32 	%f46, [%rd19+24];
	ld.global.f32 	%f47, [%rd15+192000];
	fma.rn.f32 	%f48, %f46, %f47, %f45;
	ld.global.f32 	%f49, [%rd19+28];
	ld.global.f32 	%f50, [%rd15+224000];
	fma.rn.f32 	%f51, %f49, %f50, %f48;
	add.s32 	%r16, %r16, 16;
	add.s64 	%rd19, %rd19, 64;
	add.s32 	%r15, %r15, 128000;
	setp.ne.s32 	%p1, %r16, 8000;
	@%p1 bra 	$L__BB0_1;
	cvta.to.global.u64 	%rd16, %rd5;
	mad.lo.s32 	%r14, %r1, 8000, %r2;
	mul.wide.s32 	%rd17, %r14, 4;
	add.s64 	%rd18, %rd16, %rd17;
	st.global.f32 	[%rd18], %f51;
	ret;

}


// ===== COMPILED SASS (sm_100) =====

	.target	sm_100

	.elftype	@"ET_EXEC"


//--------------------- .note.nv.tkinfo           --------------------------
	.section	.note.nv.tkinfo,"",@"SHT_NOTE"
	.sectionflags	@"SHF_NOTE_NV_TKINFO"
	.tkinfo
        /*0018*/ 	.word	0x00000002
        /*0030*/ 	.string	""
        /*0030*/ 	.string	"ptxas"
        /*0030*/ 	.string	"Cuda compilation tools, release 13.0, V13.0.88"
        /*0030*/ 	.string	"Build cuda_13.0.r13.0/compiler.36424714_0"
        /*0030*/ 	.string	"-arch sm_100 -m 64 "



//--------------------- .note.nv.cuinfo           --------------------------
	.section	.note.nv.cuinfo,"",@"SHT_NOTE"
	.sectionflags	@"SHF_NOTE_NV_CUINFO"
        /*0018*/ 	.short	0x0002
        /*001a*/ 	.short	0x0064
        /*001c*/ 	.short	0x0082
	.zero		2


//--------------------- .nv.info                  --------------------------
	.section	.nv.info,"",@"SHT_CUDA_INFO"
	.align	4


	//----- nvinfo : EIATTR_REGCOUNT
	.align		4
        /*0000*/ 	.byte	0x04, 0x2f
        /*0002*/ 	.short	(.L_1 - .L_0)
	.align		4
.L_0:
        /*0004*/ 	.word	index@(_Z6MatMulPKfS0_Pf)
        /*0008*/ 	.word	0x0000001f


	//----- nvinfo : EIATTR_FRAME_SIZE
	.align		4
.L_1:
        /*000c*/ 	.byte	0x04, 0x11
        /*000e*/ 	.short	(.L_3 - .L_2)
	.align		4
.L_2:
        /*0010*/ 	.word	index@(_Z6MatMulPKfS0_Pf)
        /*0014*/ 	.word	0x00000000


	//----- nvinfo : EIATTR_MIN_STACK_SIZE
	.align		4
.L_3:
        /*0018*/ 	.byte	0x04, 0x12
        /*001a*/ 	.short	(.L_5 - .L_4)
	.align		4
.L_4:
        /*001c*/ 	.word	index@(_Z6MatMulPKfS0_Pf)
        /*0020*/ 	.word	0x00000000
.L_5:


//--------------------- .nv.compat                --------------------------
	.section	.nv.compat,"",@"SHT_CUDA_COMPAT_INFO"
	.align	4
        /*0000*/ 	.byte	0x02, 0x09, 0x00, 0x00, 0x02, 0x02, 0x01, 0x00, 0x02, 0x05, 0x05, 0x00, 0x03, 0x07, 0x01, 0x01
        /*0010*/ 	.byte	0x02, 0x03, 0x00, 0x00, 0x02, 0x06, 0x01, 0x00, 0x04, 0x0b, 0x08, 0x00, 0x09, 0x00, 0x00, 0x00
        /*0020*/ 	.byte	0x00, 0x00, 0x00, 0x00


//--------------------- .nv.info._Z6MatMulPKfS0_Pf --------------------------
	.section	.nv.info._Z6MatMulPKfS0_Pf,"",@"SHT_CUDA_INFO"
	.sectionflags	@""
	.align	4


	//----- nvinfo : EIATTR_CUDA_API_VERSION
	.align		4
        /*0000*/ 	.byte	0x04, 0x37
        /*0002*/ 	.short	(.L_7 - .L_6)
.L_6:
        /*0004*/ 	.word	0x00000082


	//----- nvinfo : EIATTR_KPARAM_INFO
	.align		4
.L_7:
        /*0008*/ 	.byte	0x04, 0x17
        /*000a*/ 	.short	(.L_9 - .L_8)
.L_8:
        /*000c*/ 	.word	0x00000000
        /*0010*/ 	.short	0x0002
        /*0012*/ 	.short	0x0010
        /*0014*/ 	.byte	0x00, 0xf5, 0x21, 0x00


	//----- nvinfo : EIATTR_KPARAM_INFO
	.align		4
.L_9:
        /*0018*/ 	.byte	0x04, 0x17
        /*001a*/ 	.short	(.L_11 - .L_10)
.L_10:
        /*001c*/ 	.word	0x00000000
        /*0020*/ 	.short	0x0001
        /*0022*/ 	.short	0x0008
        /*0024*/ 	.byte	0x00, 0xf5, 0x21, 0x00


	//----- nvinfo : EIATTR_KPARAM_INFO
	.align		4
.L_11:
        /*0028*/ 	.byte	0x04, 0x17
        /*002a*/ 	.short	(.L_13 - .L_12)
.L_12:
        /*002c*/ 	.word	0x00000000
        /*0030*/ 	.short	0x0000
        /*0032*/ 	.short	0x0000
        /*0034*/ 	.byte	0x00, 0xf5, 0x21, 0x00


	//----- nvinfo : EIATTR_SPARSE_MMA_MASK
	.align		4
.L_13:
        /*0038*/ 	.byte	0x03, 0x50
        /*003a*/ 	.short	0x0000


	//----- nvinfo : EIATTR_MAXREG_COUNT
	.align		4
        /*003c*/ 	.byte	0x03, 0x1b
        /*003e*/ 	.short	0x00ff


	//----- nvinfo : EIATTR_MERCURY_ISA_VERSION
	.align		4
        /*0040*/ 	.byte	0x03, 0x5f
        /*0042*/ 	.short	0x0101


	//----- nvinfo : EIATTR_VRC_CTA_INIT_COUNT
	.align		4
        /*0044*/ 	.byte	0x02, 0x4a
	.zero		1
	.zero		1


	//----- nvinfo : EIATTR_EXIT_INSTR_OFFSETS
	.align		4
        /*0048*/ 	.byte	0x04, 0x1c
        /*004a*/ 	.short	(.L_15 - .L_14)


	//   ....[0]....
.L_14:
        /*004c*/ 	.word	0x00000540


	//----- nvinfo : EIATTR_CBANK_PARAM_SIZE
	.align		4
.L_15:
        /*0050*/ 	.byte	0x03, 0x19
        /*0052*/ 	.short	0x0018


	//----- nvinfo : EIATTR_PARAM_CBANK
	.align		4
        /*0054*/ 	.byte	0x04, 0x0a
        /*0056*/ 	.short	(.L_17 - .L_16)
	.align		4
.L_16:
        /*0058*/ 	.word	index@(.nv.constant0._Z6MatMulPKfS0_Pf)
        /*005c*/ 	.short	0x0380
        /*005e*/ 	.short	0x0018


	//----- nvinfo : EIATTR_SW_WAR
	.align		4
.L_17:
        /*0060*/ 	.byte	0x04, 0x36
        /*0062*/ 	.short	(.L_19 - .L_18)
.L_18:
        /*0064*/ 	.word	0x00000008
.L_19:


//--------------------- .nv.callgraph             --------------------------
	.section	.nv.callgraph,"",@"SHT_CUDA_CALLGRAPH"
	.align	4
	.sectionentsize	8
	.align		4
        /*0000*/ 	.word	0x00000000
	.align		4
        /*0004*/ 	.word	0xffffffff
	.align		4
        /*0008*/ 	.word	0x00000000
	.align		4
        /*000c*/ 	.word	0xfffffffe
	.align		4
        /*0010*/ 	.word	0x00000000
	.align		4
        /*0014*/ 	.word	0xfffffffd
	.align		4
        /*0018*/ 	.word	0x00000000
	.align		4
        /*001c*/ 	.word	0xfffffffc


//--------------------- .text._Z6MatMulPKfS0_Pf   --------------------------
	.section	.text._Z6MatMulPKfS0_Pf,"ax",@progbits
	.align	128
        .global         _Z6MatMulPKfS0_Pf
        .type           _Z6MatMulPKfS0_Pf,@function
        .size           _Z6MatMulPKfS0_Pf,(.L_x_2 - _Z6MatMulPKfS0_Pf)
        .other          _Z6MatMulPKfS0_Pf,@"STO_CUDA_ENTRY STV_DEFAULT"
_Z6MatMulPKfS0_Pf:
.text._Z6MatMulPKfS0_Pf:
[----:B------:R-:W-:Y:S01]  /*0000*/  LDC R1, c[0x0][0x37c] ;  /* 0x0000df00ff017b82 */ /* 0x000fe20000000800 */
[----:B------:R-:W0:Y:S07]  /*0010*/  S2R R2, SR_TID.Y ;  /* 0x0000000000027919 */ /* 0x000e2e0000002200 */
[----:B------:R-:W0:Y:S01]  /*0020*/  S2UR UR4, SR_CTAID.Y ;  /* 0x00000000000479c3 */ /* 0x000e220000002600 */
[----:B------:R-:W-:Y:S01]  /*0030*/  HFMA2 R3, -RZ, RZ, 0, 0 ;  /* 0x00000000ff037431 */ /* 0x000fe200000001ff */
[----:B------:R-:W1:Y:S01]  /*0040*/  LDCU.64 UR6, c[0x0][0x388] ;  /* 0x00007100ff0677ac */ /* 0x000e620008000a00 */
[----:B------:R-:W2:Y:S01]  /*0050*/  S2R R11, SR_TID.X ;  /* 0x00000000000b7919 */ /* 0x000ea20000002100 */
[----:B------:R-:W-:Y:S01]  /*0060*/  MOV R14, RZ ;  /* 0x000000ff000e7202 */ /* 0x000fe20000000f00 */
[----:B------:R-:W3:Y:S03]  /*0070*/  LDCU.64 UR8, c[0x0][0x358] ;  /* 0x00006b00ff0877ac */ /* 0x000ee60008000a00 */
[----:B------:R-:W0:Y:S08]  /*0080*/  LDC R7, c[0x0][0x364] ;  /* 0x0000d900ff077b82 */ /* 0x000e300000000800 */
[----:B------:R-:W4:Y:S01]  /*0090*/  LDC.64 R8, c[0x0][0x380] ;  /* 0x0000e000ff087b82 */ /* 0x000f220000000a00 */
[----:B-1----:R-:W-:-:S07]  /*00a0*/  UIADD3 UR5, UP0, UPT, UR6, 0x3e800, URZ ;  /* 0x0003e80006057890 */ /* 0x002fce000ff1e0ff */
[----:B------:R-:W2:Y:S01]  /*00b0*/  S2UR UR10, SR_CTAID.X ;  /* 0x00000000000a79c3 */ /* 0x000ea20000002500 */
[----:B------:R-:W-:-:S07]  /*00c0*/  UIADD3.X UR6, UPT, UPT, URZ, UR7, URZ, UP0, !UPT ;  /* 0x00000007ff067290 */ /* 0x000fce00087fe4ff */
[----:B------:R-:W2:Y:S01]  /*00d0*/  LDC R0, c[0x0][0x360] ;  /* 0x0000d800ff007b82 */ /* 0x000ea20000000800 */
[----:B0-----:R-:W-:-:S04]  /*00e0*/  IMAD.WIDE.U32 R4, R7, UR4, R2 ;  /* 0x0000000407047c25 */ /* 0x001fc8000f8e0002 */
[----:B------:R-:W-:Y:S02]  /*00f0*/  IMAD R5, R5, 0x7d00, RZ ;  /* 0x00007d0005057824 */ /* 0x000fe400078e02ff */
[----:B------:R-:W-:Y:S01]  /*0100*/  IMAD R7, R7, UR4, R2 ;  /* 0x0000000407077c24 */ /* 0x000fe2000f8e0202 */
[----:B------:R-:W-:Y:S01]  /*0110*/  UMOV UR4, URZ ;  /* 0x000000ff00047c82 */ /* 0x000fe20008000000 */
[----:B----4-:R-:W-:-:S03]  /*0120*/  IMAD.WIDE.U32 R8, R4, 0x7d00, R8 ;  /* 0x00007d0004087825 */ /* 0x010fc600078e0008 */
[----:B------:R-:W-:-:S04]  /*0130*/  IADD3 R4, P0, PT, R8, 0x20, RZ ;  /* 0x0000002008047810 */ /* 0x000fc80007f1e0ff */
[----:B------:R-:W-:Y:S01]  /*0140*/  IADD3.X R5, PT, PT, R9, R5, RZ, P0, !PT ;  /* 0x0000000509057210 */ /* 0x000fe200007fe4ff */
[----:B--2---:R-:W-:-:S05]  /*0150*/  IMAD R0, R0, UR10, R11 ;  /* 0x0000000a00007c24 */ /* 0x004fca000f8e020b */
[----:B---3--:R-:W-:-:S07]  /*0160*/  MOV R6, R0 ;  /* 0x0000000000067202 */ /* 0x008fce0000000f00 */
.L_x_0:
[----:B------:R-:W-:Y:S01]  /*0170*/  MOV R2, UR5 ;  /* 0x0000000500027c02 */ /* 0x000fe20008000f00 */
[----:B------:R-:W2:Y:S01]  /*0180*/  LDG.E R15, desc[UR8][R4.64+-0x20] ;  /* 0xffffe008040f7981 */ /* 0x000ea2000c1e1900 */
[----:B------:R-:W-:-:S03]  /*0190*/  MOV R3, UR6 ;  /* 0x0000000600037c02 */ /* 0x000fc60008000f00 */
[----:B------:R-:W3:Y:S01]  /*01a0*/  LDG.E R24, desc[UR8][R4.64+-0x1c] ;  /* 0xffffe40804187981 */ /* 0x000ee2000c1e1900 */
[----:B------:R-:W-:-:S03]  /*01b0*/  IMAD.WIDE R2, R6, 0x4, R2 ;  /* 0x0000000406027825 */ /* 0x000fc600078e0202 */
[----:B------:R-:W4:Y:S04]  /*01c0*/  LDG.E R19, desc[UR8][R4.64+-0x18] ;  /* 0xffffe80804137981 */ /* 0x000f28000c1e1900 */
[----:B------:R-:W2:Y:S04]  /*01d0*/  LDG.E R16, desc[UR8][R2.64+-0x3e800] ;  /* 0xfc18000802107981 */ /* 0x000ea8000c1e1900 */
[----:B------:R-:W3:Y:S04]  /*01e0*/  LDG.E R25, desc[UR8][R2.64+-0x36b00] ;  /* 0xfc95000802197981 */ /* 0x000ee8000c1e1900 */
[----:B------:R-:W4:Y:S04]  /*01f0*/  LDG.E R18, desc[UR8][R2.64+-0x2ee00] ;  /* 0xfd12000802127981 */ /* 0x000f28000c1e1900 */
[----:B------:R-:W5:Y:S04]  /*0200*/  LDG.E R20, desc[UR8][R4.64+-0x14] ;  /* 0xffffec0804147981 */ /* 0x000f68000c1e1900 */
        /* <DEDUP_REMOVED lines=11> */
[----:B------:R-:W5:Y:S01]  /*02c0*/  LDG.E R26, desc[UR8][R4.64+0x1c] ;  /* 0x00001c08041a7981 */ /* 0x000f62000c1e1900 */
[----:B--2---:R-:W-:-:S03]  /*02d0*/  FFMA R15, R15, R16, R14 ;  /* 0x000000100f0f7223 */ /* 0x004fc6000000000e */
[----:B------:R-:W2:Y:S01]  /*02e0*/  LDG.E R16, desc[UR8][R4.64] ;  /* 0x0000000804107981 */ /* 0x000ea2000c1e1900 */
[----:B---3--:R-:W-:-:S03]  /*02f0*/  FFMA R24, R24, R25, R15 ;  /* 0x0000001918187223 */ /* 0x008fc6000000000f */
[----:B------:R-:W3:Y:S01]  /*0300*/  LDG.E R14, desc[UR8][R4.64+0x4] ;  /* 0x00000408040e7981 */ /* 0x000ee2000c1e1900 */
[----:B----4-:R-:W-:-:S03]  /*0310*/  FFMA R25, R19, R18, R24 ;  /* 0x0000001213197223 */ /* 0x010fc60000000018 */
[----:B------:R-:W3:Y:S04]  /*0320*/  LDG.E R15, desc[UR8][R2.64+0x7d00] ;  /* 0x007d0008020f7981 */ /* 0x000ee8000c1e1900 */
[----:B------:R-:W4:Y:S01]  /*0330*/  LDG.E R18, desc[UR8][R4.64+0x8] ;  /* 0x0000080804127981 */ /* 0x000f22000c1e1900 */
[----:B-----5:R-:W-:-:S03]  /*0340*/  FFMA R25, R20, R21, R25 ;  /* 0x0000001514197223 */ /* 0x020fc60000000019 */
[----:B------:R-:W4:Y:S04]  /*0350*/  LDG.E R19, desc[UR8][R2.64+0xfa00] ;  /* 0x00fa000802137981 */ /* 0x000f28000c1e1900 */
[----:B------:R-:W5:Y:S01]  /*0360*/  LDG.E R20, desc[UR8][R4.64+0xc] ;  /* 0x00000c0804147981 */ /* 0x000f62000c1e1900 */
[----:B------:R-:W-:-:S03]  /*0370*/  FFMA R25, R22, R23, R25 ;  /* 0x0000001716197223 */ /* 0x000fc60000000019 */
[----:B------:R-:W5:Y:S04]  /*0380*/  LDG.E R21, desc[UR8][R2.64+0x17700] ;  /* 0x0177000802157981 */ /* 0x000f68000c1e1900 */
[----:B------:R-:W5:Y:S04]  /*0390*/  LDG.E R22, desc[UR8][R4.64+0x10] ;  /* 0x0000100804167981 */ /* 0x000f68000c1e1900 */
[----:B------:R-:W5:Y:S01]  /*03a0*/  LDG.E R23, desc[UR8][R2.64+0x1f400] ;  /* 0x01f4000802177981 */ /* 0x000f62000c1e1900 */
[----:B------:R-:W-:-:S03]  /*03b0*/  FFMA R28, R12, R13, R25 ;  /* 0x0000000d0c1c7223 */ /* 0x000fc60000000019 */
[----:B------:R-:W5:Y:S04]  /*03c0*/  LDG.E R24, desc[UR8][R4.64+0x14] ;  /* 0x0000140804187981 */ /* 0x000f68000c1e1900 */
[----:B------:R-:W5:Y:S04]  /*03d0*/  LDG.E R25, desc[UR8][R2.64+0x27100] ;  /* 0x0271000802197981 */ /* 0x000f68000c1e1900 */
[----:B------:R0:W5:Y:S04]  /*03e0*/  LDG.E R13, desc[UR8][R4.64+0x18] ;  /* 0x00001808040d7981 */ /* 0x000168000c1e1900 */
[----:B------:R-:W5:Y:S01]  /*03f0*/  LDG.E R12, desc[UR8][R2.64+0x2ee00] ;  /* 0x02ee0008020c7981 */ /* 0x000f62000c1e1900 */
[----:B------:R-:W-:-:S04]  /*0400*/  FFMA R9, R9, R8, R28 ;  /* 0x0000000809097223 */ /* 0x000fc8000000001c */
[----:B------:R-:W-:Y:S01]  /*0410*/  FFMA R9, R10, R11, R9 ;  /* 0x0000000b0a097223 */ /* 0x000fe20000000009 */
[----:B------:R-:W-:-:S04]  /*0420*/  UIADD3 UR4, UPT, UPT, UR4, 0x10, URZ ;  /* 0x0000001004047890 */ /* 0x000fc8000fffe0ff */
[----:B------:R-:W-:Y:S01]  /*0430*/  UISETP.NE.AND UP0, UPT, UR4, 0x1f40, UPT ;  /* 0x00001f400400788c */ /* 0x000fe2000bf05270 */
[----:B0-----:R-:W-:Y:S02]  /*0440*/  IADD3 R4, P0, PT, R4, 0x40, RZ ;  /* 0x0000004004047810 */ /* 0x001fe40007f1e0ff */
[----:B------:R-:W-:Y:S02]  /*0450*/  IADD3 R6, PT, PT, R6, 0x1f400, RZ ;  /* 0x0001f40006067810 */ /* 0x000fe40007ffe0ff */
[----:B------:R-:W-:Y:S01]  /*0460*/  IADD3.X R5, PT, PT, RZ, R5, RZ, P0, !PT ;  /* 0x00000005ff057210 */ /* 0x000fe200007fe4ff */
[----:B--2---:R-:W-:-:S04]  /*0470*/  FFMA R9, R16, R17, R9 ;  /* 0x0000001110097223 */ /* 0x004fc80000000009 */
[----:B---3--:R-:W-:-:S04]  /*0480*/  FFMA R9, R14, R15, R9 ;  /* 0x0000000f0e097223 */ /* 0x008fc80000000009 */
[----:B----4-:R-:W-:-:S04]  /*0490*/  FFMA R9, R18, R19, R9 ;  /* 0x0000001312097223 */ /* 0x010fc80000000009 */
[----:B-----5:R-:W-:-:S04]  /*04a0*/  FFMA R9, R20, R21, R9 ;  /* 0x0000001514097223 */ /* 0x020fc80000000009 */
[----:B------:R-:W-:-:S04]  /*04b0*/  FFMA R9, R22, R23, R9 ;  /* 0x0000001716097223 */ /* 0x000fc80000000009 */
[----:B------:R-:W-:-:S04]  /*04c0*/  FFMA R24, R24, R25, R9 ;  /* 0x0000001918187223 */ /* 0x000fc80000000009 */
[----:B------:R-:W-:-:S04]  /*04d0*/  FFMA R13, R13, R12, R24 ;  /* 0x0000000c0d0d7223 */ /* 0x000fc80000000018 */
[----:B------:R-:W-:Y:S01]  /*04e0*/  FFMA R14, R26, R27, R13 ;  /* 0x0000001b1a0e7223 */ /* 0x000fe2000000000d */
[----:B------:R-:W-:Y:S06]  /*04f0*/  BRA.U UP0, `(.L_x_0) ;  /* 0xfffffffd001c7547 */ /* 0x000fec000b83ffff */
[----:B------:R-:W0:Y:S01]  /*0500*/  LDC.64 R2, c[0x0][0x390] ;  /* 0x0000e400ff027b82 */ /* 0x000e220000000a00 */
[----:B------:R-:W-:-:S04]  /*0510*/  IMAD R7, R7, 0x1f40, R0 ;  /* 0x00001f4007077824 */ /* 0x000fc800078e0200 */
[----:B0-----:R-:W-:-:S05]  /*0520*/  IMAD.WIDE R2, R7, 0x4, R2 ;  /* 0x0000000407027825 */ /* 0x001fca00078e0202 */
[----:B------:R-:W-:Y:S01]  /*0530*/  STG.E desc[UR8][R2.64], R14 ;  /* 0x0000000e02007986 */ /* 0x000fe2000c101908 */
[----:B------:R-:W-:Y:S05]  /*0540*/  EXIT ;  /* 0x000000000000794d */ /* 0x000fea0003800000 */
.L_x_1:
[----:B------:R-:W-:-:S00]  /*0550*/  BRA `(.L_x_1) ;  /* 0xfffffffc00fc7947 */ /* 0x000fc0000383ffff */
[----:B------:R-:W-:-:S00]  /*0560*/  NOP ;  /* 0x0000000000007918 */ /* 0x000fc00000000000 */
        /* <DEDUP_REMOVED lines=9> */
.L_x_2:


//--------------------- .nv.shared.reserved.0     --------------------------
	.section	.nv.shared.reserved.0,"aw",@nobits
	.weak		__nv_reservedSMEM_offset_0_alias
	.size		__nv_reservedSMEM_offset_0_alias, 0, 64
	.other		__nv_reservedSMEM_offset_0_alias,@"STO_CUDA_RESERVED_SHARED STV_DEFAULT"
__nv_reservedSMEM_offset_0_alias:
	.zero		0
	.zero		64


//--------------------- .nv.constant0._Z6MatMulPKfS0_Pf --------------------------
	.section	.nv.constant0._Z6MatMulPKfS0_Pf,"a",@progbits
	.sectionflags	@""
	.align	4
.nv.constant0._Z6MatMulPKfS0_Pf:
	.zero		920


//--------------------- SYMBOLS --------------------------

	.type		.nv.reservedSmem.offset0,@object
	.size		.nv.reservedSmem.offset0,0x4
